	.headerflags	@"EF_CUDA_TEXMODE_UNIFIED EF_CUDA_64BIT_ADDRESS EF_CUDA_ACCELERATORS EF_CUDA_SM90 EF_CUDA_VIRTUAL_SM(EF_CUDA_SM90)"
	.elftype	@"ET_EXEC"


//--------------------- .nv.info                  --------------------------
	.section	.nv.info,"",@"SHT_CUDA_INFO"
	.align	4


	//----- nvinfo : EIATTR_REGCOUNT
	.align		4
        /*0000*/ 	.byte	0x04, 0x2f
        /*0002*/ 	.short	(.L_1 - .L_0)
	.align		4
.L_0:
        /*0004*/ 	.word	index@(triton_poi_fused__softmax_1)
        /*0008*/ 	.word	0x00000012


	//----- nvinfo : EIATTR_MIN_STACK_SIZE
	.align		4
.L_1:
        /*000c*/ 	.byte	0x04, 0x12
        /*000e*/ 	.short	(.L_3 - .L_2)
	.align		4
.L_2:
        /*0010*/ 	.word	index@(triton_poi_fused__softmax_1)
        /*0014*/ 	.word	0x00000000


	//----- nvinfo : EIATTR_FRAME_SIZE
	.align		4
.L_3:
        /*0018*/ 	.byte	0x04, 0x11
        /*001a*/ 	.short	(.L_5 - .L_4)
	.align		4
.L_4:
        /*001c*/ 	.word	index@(triton_poi_fused__softmax_1)
        /*0020*/ 	.word	0x00000000


	//----- nvinfo : EIATTR_MIN_STACK_SIZE
	.align		4
.L_5:
        /*0024*/ 	.byte	0x04, 0x12
        /*0026*/ 	.short	(.L_7 - .L_6)
	.align		4
.L_6:
        /*0028*/ 	.word	index@(triton_poi_fused__softmax_1)
        /*002c*/ 	.word	0x00000000
.L_7:


//--------------------- .nv.info.triton_poi_fused__softmax_1 --------------------------
	.section	.nv.info.triton_poi_fused__softmax_1,"",@"SHT_CUDA_INFO"
	.sectionflags	@""
	.align	4


	//----- nvinfo : EIATTR_CUDA_API_VERSION
	.align		4
        /*0000*/ 	.byte	0x04, 0x37
        /*0002*/ 	.short	(.L_9 - .L_8)
.L_8:
        /*0004*/ 	.word	0x0000007c


	//----- nvinfo : EIATTR_KPARAM_INFO
	.align		4
.L_9:
        /*0008*/ 	.byte	0x04, 0x17
        /*000a*/ 	.short	(.L_11 - .L_10)
.L_10:
        /*000c*/ 	.word	0x00000000
        /*0010*/ 	.short	0x0002
        /*0012*/ 	.short	0x0010
        /*0014*/ 	.byte	0x00, 0xf0, 0x11, 0x00


	//----- nvinfo : EIATTR_KPARAM_INFO
	.align		4
.L_11:
        /*0018*/ 	.byte	0x04, 0x17
        /*001a*/ 	.short	(.L_13 - .L_12)
.L_12:
        /*001c*/ 	.word	0x00000000
        /*0020*/ 	.short	0x0001
        /*0022*/ 	.short	0x0008
        /*0024*/ 	.byte	0x00, 0xf4, 0x21, 0x00


	//----- nvinfo : EIATTR_KPARAM_INFO
	.align		4
.L_13:
        /*0028*/ 	.byte	0x04, 0x17
        /*002a*/ 	.short	(.L_15 - .L_14)
.L_14:
        /*002c*/ 	.word	0x00000000
        /*0030*/ 	.short	0x0000
        /*0032*/ 	.short	0x0000
        /*0034*/ 	.byte	0x00, 0xf4, 0x21, 0x00


	//----- nvinfo : EIATTR_SPARSE_MMA_MASK
	.align		4
.L_15:
        /*0038*/ 	.byte	0x03, 0x50
        /*003a*/ 	.short	0x0000


	//----- nvinfo : EIATTR_MAXREG_COUNT
	.align		4
        /*003c*/ 	.byte	0x03, 0x1b
        /*003e*/ 	.short	0x00ff


	//----- nvinfo : EIATTR_EXIT_INSTR_OFFSETS
	.align		4
        /*0040*/ 	.byte	0x04, 0x1c
        /*0042*/ 	.short	(.L_17 - .L_16)


	//   ....[0]....
.L_16:
        /*0044*/ 	.word	0x00000350


	//----- nvinfo : EIATTR_REQNTID
	.align		4
.L_17:
        /*0048*/ 	.byte	0x04, 0x10
        /*004a*/ 	.short	(.L_19 - .L_18)
.L_18:
        /*004c*/ 	.word	0x00000080
        /*0050*/ 	.word	0x00000001
        /*0054*/ 	.word	0x00000001


	//----- nvinfo : EIATTR_CBANK_PARAM_SIZE
	.align		4
.L_19:
        /*0058*/ 	.byte	0x03, 0x19
        /*005a*/ 	.short	0x0014


	//----- nvinfo : EIATTR_PARAM_CBANK
	.align		4
        /*005c*/ 	.byte	0x04, 0x0a
        /*005e*/ 	.short	(.L_21 - .L_20)
	.align		4
.L_20:
        /*0060*/ 	.word	index@(.nv.constant0.triton_poi_fused__softmax_1)
        /*0064*/ 	.short	0x0210
        /*0066*/ 	.short	0x0014


	//----- nvinfo : EIATTR_SW_WAR
	.align		4
.L_21:
        /*0068*/ 	.byte	0x04, 0x36
        /*006a*/ 	.short	(.L_23 - .L_22)
.L_22:
        /*006c*/ 	.word	0x00000008
.L_23:


//--------------------- .nv.callgraph             --------------------------
	.section	.nv.callgraph,"",@"SHT_CUDA_CALLGRAPH"
	.align	4
	.sectionentsize	8
	.align		4
        /*0000*/ 	.word	0x00000000
	.align		4
        /*0004*/ 	.word	0xffffffff
	.align		4
        /*0008*/ 	.word	0x00000000
	.align		4
        /*000c*/ 	.word	0xfffffffe
	.align		4
        /*0010*/ 	.word	0x00000000
	.align		4
        /*0014*/ 	.word	0xfffffffd
	.align		4
        /*0018*/ 	.word	0x00000000
	.align		4
        /*001c*/ 	.word	0xfffffffc


//--------------------- .text.triton_poi_fused__softmax_1 --------------------------
	.section	.text.triton_poi_fused__softmax_1,"ax",@progbits
	.align	128
        .global         triton_poi_fused__softmax_1
        .type           triton_poi_fused__softmax_1,@function
        .size           triton_poi_fused__softmax_1,(.L_x_1 - triton_poi_fused__softmax_1)
        .other          triton_poi_fused__softmax_1,@"STO_CUDA_ENTRY STV_DEFAULT"
triton_poi_fused__softmax_1:
.text.triton_poi_fused__softmax_1:
[----:B------:R-:W-:Y:S01]  /*0000*/  LDC R1, c[0x0][0x28] ;  /* 0x00000a00ff017b82 */ /* 0x000fe20000000800 */
[----:B------:R-:W1:Y:S07]  /*0010*/  S2R R0, SR_TID.X ;  /* 0x0000000000007919 */ /* 0x000e6e0000002100 */
[----:B------:R-:W2:Y:S01]  /*0020*/  LDC.64 R2, c[0x0][0x210] ;  /* 0x00008400ff027b82 */ /* 0x000ea20000000a00 */
[----:B------:R-:W-:Y:S01]  /*0030*/  ULDC.64 UR4, c[0x0][0x208] ;  /* 0x0000820000047ab9 */ /* 0x000fe20000000a00 */
[----:B------:R-:W3:Y:S01]  /*0040*/  S2R R5, SR_CTAID.X ;  /* 0x0000000000057919 */ /* 0x000ee20000002500 */
[----:B-1----:R-:W-:-:S02]  /*0050*/  SHF.L.U32 R0, R0, 0x1, RZ ;  /* 0x0000000100007819 */ /* 0x002fc400000006ff */
[----:B---3--:R-:W-:Y:S02]  /*0060*/  SHF.R.S32.HI R4, RZ, 0x17, R5 ;  /* 0x00000017ff047819 */ /* 0x008fe40000011405 */
[----:B------:R-:W-:Y:S02]  /*0070*/  LOP3.LUT R0, R0, 0xfe, RZ, 0xc0, !PT ;  /* 0x000000fe00007812 */ /* 0x000fe400078ec0ff */
[----:B------:R-:W-:Y:S02]  /*0080*/  SGXT R4, R4, 0x1 ;  /* 0x000000010404781a */ /* 0x000fe40000000200 */
[----:B------:R-:W-:-:S04]  /*0090*/  LEA R5, R5, R0, 0x8 ;  /* 0x0000000005057211 */ /* 0x000fc800078e40ff */
[CC--:B------:R-:W-:Y:S02]  /*00a0*/  LEA.HI R0, R4.reuse, R5.reuse, RZ, 0x8 ;  /* 0x0000000504007211 */ /* 0x0c0fe400078f40ff */
[----:B------:R-:W-:Y:S02]  /*00b0*/  LEA.HI R4, R4, R5, RZ, 0xa ;  /* 0x0000000504047211 */ /* 0x000fe400078f50ff */
[----:B------:R-:W-:Y:S02]  /*00c0*/  LOP3.LUT R0, R0, 0xffffff00, RZ, 0xc0, !PT ;  /* 0xffffff0000007812 */ /* 0x000fe400078ec0ff */
[----:B------:R-:W-:-:S04]  /*00d0*/  LOP3.LUT R4, R4, 0xfffffc00, RZ, 0xc0, !PT ;  /* 0xfffffc0004047812 */ /* 0x000fc800078ec0ff */
[----:B------:R-:W-:-:S04]  /*00e0*/  IADD3 R11, R4, R5, -R0 ;  /* 0x00000005040b7210 */ /* 0x000fc80007ffe800 */
[----:B------:R-:W-:Y:S01]  /*00f0*/  IADD3 R9, R11, 0x100, RZ ;  /* 0x000001000b097810 */ /* 0x000fe20007ffe0ff */
[--C-:B--2---:R-:W-:Y:S01]  /*0100*/  IMAD.WIDE R6, R11, 0x4, R2.reuse ;  /* 0x000000040b067825 */ /* 0x104fe200078e0202 */
[----:B------:R-:W-:Y:S02]  /*0110*/  IADD3 R13, R11, 0x200, RZ ;  /* 0x000002000b0d7810 */ /* 0x000fe40007ffe0ff */
[----:B------:R-:W-:Y:S01]  /*0120*/  IADD3 R15, R11, 0x300, RZ ;  /* 0x000003000b0f7810 */ /* 0x000fe20007ffe0ff */
[--C-:B------:R-:W-:Y:S02]  /*0130*/  IMAD.WIDE R8, R9, 0x4, R2.reuse ;  /* 0x0000000409087825 */ /* 0x100fe400078e0202 */
[----:B------:R-:W2:Y:S02]  /*0140*/  LDG.E.EL.64 R6, desc[UR4][R6.64] ;  /* 0x0000000406067981 */ /* 0x000ea4000c2e1b00 */
[--C-:B------:R-:W-:Y:S02]  /*0150*/  IMAD.WIDE R10, R13, 0x4, R2.reuse ;  /* 0x000000040d0a7825 */ /* 0x100fe400078e0202 */
[----:B------:R-:W2:Y:S02]  /*0160*/  LDG.E.EL.64 R8, desc[UR4][R8.64] ;  /* 0x0000000408087981 */ /* 0x000ea4000c2e1b00 */
[----:B------:R-:W-:-:S02]  /*0170*/  IMAD.WIDE R12, R15, 0x4, R2 ;  /* 0x000000040f0c7825 */ /* 0x000fc400078e0202 */
[----:B------:R-:W3:Y:S04]  /*0180*/  LDG.E.EL.64 R10, desc[UR4][R10.64] ;  /* 0x000000040a0a7981 */ /* 0x000ee8000c2e1b00 */
[----:B------:R-:W4:Y:S01]  /*0190*/  LDG.E.EL.64 R12, desc[UR4][R12.64] ;  /* 0x000000040c0c7981 */ /* 0x000f22000c2e1b00 */
[----:B------:R-:W-:-:S06]  /*01a0*/  IMAD.WIDE R2, R5, 0x4, R2 ;  /* 0x0000000405027825 */ /* 0x000fcc00078e0202 */
[----:B------:R-:W5:Y:S01]  /*01b0*/  LDG.E.64 R2, desc[UR4][R2.64] ;  /* 0x0000000402027981 */ /* 0x000f62000c1e1b00 */
[----:B--2---:R-:W-:Y:S01]  /*01c0*/  FADD R15, R6, R8 ;  /* 0x00000008060f7221 */ /* 0x004fe20000000000 */
[----:B------:R-:W-:Y:S02]  /*01d0*/  FADD R0, R7, R9 ;  /* 0x0000000907007221 */ /* 0x000fe40000000000 */
[----:B------:R-:W1:Y:S01]  /*01e0*/  LDC.64 R6, c[0x0][0x218] ;  /* 0x00008600ff067b82 */ /* 0x000e620000000a00 */
[----:B---3--:R-:W-:Y:S01]  /*01f0*/  FADD R15, R10, R15 ;  /* 0x0000000f0a0f7221 */ /* 0x008fe20000000000 */
[----:B------:R-:W-:-:S03]  /*0200*/  FADD R0, R11, R0 ;  /* 0x000000000b007221 */ /* 0x000fc60000000000 */
[----:B----4-:R-:W-:Y:S01]  /*0210*/  FADD R15, R12, R15 ;  /* 0x0000000f0c0f7221 */ /* 0x010fe20000000000 */
[----:B------:R-:W-:-:S04]  /*0220*/  FADD R0, R13, R0 ;  /* 0x000000000d007221 */ /* 0x000fc80000000000 */
[C---:B------:R-:W-:Y:S02]  /*0230*/  FSETP.GT.AND P0, PT, |R15|.reuse, 8.50705917302346158658e+37, PT ;  /* 0x7e8000000f00780b */ /* 0x040fe40003f04200 */
[C---:B------:R-:W-:Y:S02]  /*0240*/  FSETP.GT.AND P1, PT, |R0|.reuse, 8.50705917302346158658e+37, PT ;  /* 0x7e8000000000780b */ /* 0x040fe40003f24200 */
[----:B------:R-:W-:Y:S02]  /*0250*/  FSETP.GEU.AND P2, PT, |R15|, 1.175494350822287508e-38, PT ;  /* 0x008000000f00780b */ /* 0x000fe40003f4e200 */
[----:B------:R-:W-:-:S07]  /*0260*/  FSETP.GEU.AND P3, PT, |R0|, 1.175494350822287508e-38, PT ;  /* 0x008000000000780b */ /* 0x000fce0003f6e200 */
[----:B------:R-:W-:Y:S02]  /*0270*/  @P0 FMUL R15, R15, 0.25 ;  /* 0x3e8000000f0f0820 */ /* 0x000fe40000400000 */
[----:B------:R-:W-:Y:S02]  /*0280*/  @P1 FMUL R0, R0, 0.25 ;  /* 0x3e80000000001820 */ /* 0x000fe40000400000 */
[----:B------:R-:W-:Y:S02]  /*0290*/  @!P2 FMUL R15, R15, 16777216 ;  /* 0x4b8000000f0fa820 */ /* 0x000fe40000400000 */
[----:B------:R-:W-:-:S04]  /*02a0*/  @!P3 FMUL R0, R0, 16777216 ;  /* 0x4b8000000000b820 */ /* 0x000fc80000400000 */
[----:B------:R-:W2:Y:S01]  /*02b0*/  MUFU.RCP R15, R15 ;  /* 0x0000000f000f7308 */ /* 0x000ea20000001000 */
[----:B-----5:R-:W-:-:S07]  /*02c0*/  @P0 FMUL R2, R2, 0.25 ;  /* 0x3e80000002020820 */ /* 0x020fce0000400000 */
[----:B------:R-:W3:Y:S01]  /*02d0*/  MUFU.RCP R0, R0 ;  /* 0x0000000000007308 */ /* 0x000ee20000001000 */
[----:B------:R-:W-:Y:S01]  /*02e0*/  @P1 FMUL R3, R3, 0.25 ;  /* 0x3e80000003031820 */ /* 0x000fe20000400000 */
[----:B------:R-:W-:-:S03]  /*02f0*/  @!P2 FMUL R2, R2, 16777216 ;  /* 0x4b8000000202a820 */ /* 0x000fc60000400000 */
[----:B------:R-:W-:Y:S01]  /*0300*/  @!P3 FMUL R3, R3, 16777216 ;  /* 0x4b8000000303b820 */ /* 0x000fe20000400000 */
[----:B-1----:R-:W-:-:S04]  /*0310*/  IMAD.WIDE R4, R5, 0x4, R6 ;  /* 0x0000000405047825 */ /* 0x002fc800078e0206 */
[----:B--2---:R-:W-:Y:S01]  /*0320*/  FMUL R2, R15, R2 ;  /* 0x000000020f027220 */ /* 0x004fe20000400000 */
[----:B---3--:R-:W-:-:S05]  /*0330*/  FMUL R3, R0, R3 ;  /* 0x0000000300037220 */ /* 0x008fca0000400000 */
[----:B------:R-:W-:Y:S01]  /*0340*/  STG.E.64 desc[UR4][R4.64], R2 ;  /* 0x0000000204007986 */ /* 0x000fe2000c101b04 */
[----:B------:R-:W-:Y:S05]  /*0350*/  EXIT ;  /* 0x000000000000794d */ /* 0x000fea0003800000 */
.L_x_0:
[----:B------:R-:W-:-:S00]  /*0360*/  BRA `(.L_x_0) ;  /* 0xfffffffc00fc7947 */ /* 0x000fc0000383ffff */
[----:B------:R-:W-:-:S00]  /*0370*/  NOP ;  /* 0x0000000000007918 */ /* 0x000fc00000000000 */
        /* <DEDUP_REMOVED lines=8> */
.L_x_1:


//--------------------- .nv.constant0.triton_poi_fused__softmax_1 --------------------------
	.section	.nv.constant0.triton_poi_fused__softmax_1,"a",@progbits
	.sectionflags	@""
	.align	4
.nv.constant0.triton_poi_fused__softmax_1:
	.zero		548
